//
// Generated by NVIDIA NVVM Compiler
//
// Compiler Build ID: CL-36424714
// Cuda compilation tools, release 13.0, V13.0.88
// Based on NVVM 20.0.0
//

.version 9.0
.target sm_100
.address_size 64

	// .globl	_Z9matrixAddPii

.visible .entry _Z9matrixAddPii(
	.param .u64 .ptr .align 1 _Z9matrixAddPii_param_0,
	.param .u32 _Z9matrixAddPii_param_1
)
{
	.reg .pred 	%p<2>;
	.reg .b32 	%r<6>;
	.reg .b64 	%rd<5>;

	ld.param.u64 	%rd1, [_Z9matrixAddPii_param_0];
	ld.param.u32 	%r2, [_Z9matrixAddPii_param_1];
	mov.u32 	%r3, %ctaid.x;
	mov.u32 	%r4, %ntid.x;
	mov.u32 	%r5, %tid.x;
	mad.lo.s32 	%r1, %r3, %r4, %r5;
	setp.ge.s32 	%p1, %r1, %r2;
	@%p1 bra 	$L__BB0_2;
	cvta.to.global.u64 	%rd2, %rd1;
	mul.wide.s32 	%rd3, %r1, 4;
	add.s64 	%rd4, %rd2, %rd3;
	st.global.u32 	[%rd4], %r1;
$L__BB0_2:
	ret;

}


// ===== COMPILED SASS (sm_100) =====

	.target	sm_100

	.elftype	@"ET_EXEC"


//--------------------- .note.nv.tkinfo           --------------------------
	.section	.note.nv.tkinfo,"",@"SHT_NOTE"
	.sectionflags	@"SHF_NOTE_NV_TKINFO"
	.tkinfo
        /*0018*/ 	.word	0x00000002
        /*0030*/ 	.string	""
        /*0030*/ 	.string	"ptxas"
        /*0030*/ 	.string	"Cuda compilation tools, release 13.0, V13.0.88"
        /*0030*/ 	.string	"Build cuda_13.0.r13.0/compiler.36424714_0"
        /*0030*/ 	.string	"-arch sm_100 -m 64 "



//--------------------- .note.nv.cuinfo           --------------------------
	.section	.note.nv.cuinfo,"",@"SHT_NOTE"
	.sectionflags	@"SHF_NOTE_NV_CUINFO"
        /*0018*/ 	.short	0x0002
        /*001a*/ 	.short	0x0064
        /*001c*/ 	.short	0x0082
	.zero		2


//--------------------- .nv.info                  --------------------------
	.section	.nv.info,"",@"SHT_CUDA_INFO"
	.align	4


	//----- nvinfo : EIATTR_REGCOUNT
	.align		4
        /*0000*/ 	.byte	0x04, 0x2f
        /*0002*/ 	.short	(.L_1 - .L_0)
	.align		4
.L_0:
        /*0004*/ 	.word	index@(_Z9matrixAddPii)
        /*0008*/ 	.word	0x00000008


	//----- nvinfo : EIATTR_FRAME_SIZE
	.align		4
.L_1:
        /*000c*/ 	.byte	0x04, 0x11
        /*000e*/ 	.short	(.L_3 - .L_2)
	.align		4
.L_2:
        /*0010*/ 	.word	index@(_Z9matrixAddPii)
        /*0014*/ 	.word	0x00000000


	//----- nvinfo : EIATTR_MIN_STACK_SIZE
	.align		4
.L_3:
        /*0018*/ 	.byte	0x04, 0x12
        /*001a*/ 	.short	(.L_5 - .L_4)
	.align		4
.L_4:
        /*001c*/ 	.word	index@(_Z9matrixAddPii)
        /*0020*/ 	.word	0x00000000
.L_5:


//--------------------- .nv.compat                --------------------------
	.section	.nv.compat,"",@"SHT_CUDA_COMPAT_INFO"
	.align	4
        /*0000*/ 	.byte	0x02, 0x09, 0x00, 0x00, 0x02, 0x02, 0x01, 0x00, 0x02, 0x05, 0x05, 0x00, 0x03, 0x07, 0x01, 0x01
        /*0010*/ 	.byte	0x02, 0x03, 0x00, 0x00, 0x02, 0x06, 0x01, 0x00, 0x04, 0x0b, 0x08, 0x00, 0x09, 0x00, 0x00, 0x00
        /*0020*/ 	.byte	0x00, 0x00, 0x00, 0x00


//--------------------- .nv.info._Z9matrixAddPii  --------------------------
	.section	.nv.info._Z9matrixAddPii,"",@"SHT_CUDA_INFO"
	.sectionflags	@""
	.align	4


	//----- nvinfo : EIATTR_CUDA_API_VERSION
	.align		4
        /*0000*/ 	.byte	0x04, 0x37
        /*0002*/ 	.short	(.L_7 - .L_6)
.L_6:
        /*0004*/ 	.word	0x00000082


	//----- nvinfo : EIATTR_KPARAM_INFO
	.align		4
.L_7:
        /*0008*/ 	.byte	0x04, 0x17
        /*000a*/ 	.short	(.L_9 - .L_8)
.L_8:
        /*000c*/ 	.word	0x00000000
        /*0010*/ 	.short	0x0001
        /*0012*/ 	.short	0x0008
        /*0014*/ 	.byte	0x00, 0xf0, 0x11, 0x00


	//----- nvinfo : EIATTR_KPARAM_INFO
	.align		4
.L_9:
        /*0018*/ 	.byte	0x04, 0x17
        /*001a*/ 	.short	(.L_11 - .L_10)
.L_10:
        /*001c*/ 	.word	0x00000000
        /*0020*/ 	.short	0x0000
        /*0022*/ 	.short	0x0000
        /*0024*/ 	.byte	0x00, 0xf5, 0x21, 0x00


	//----- nvinfo : EIATTR_SPARSE_MMA_MASK
	.align		4
.L_11:
        /*0028*/ 	.byte	0x03, 0x50
        /*002a*/ 	.short	0x0000


	//----- nvinfo : EIATTR_MAXREG_COUNT
	.align		4
        /*002c*/ 	.byte	0x03, 0x1b
        /*002e*/ 	.short	0x00ff


	//----- nvinfo : EIATTR_MERCURY_ISA_VERSION
	.align		4
        /*0030*/ 	.byte	0x03, 0x5f
        /*0032*/ 	.short	0x0101


	//----- nvinfo : EIATTR_VRC_CTA_INIT_COUNT
	.align		4
        /*0034*/ 	.byte	0x02, 0x4a
	.zero		1
	.zero		1


	//----- nvinfo : EIATTR_EXIT_INSTR_OFFSETS
	.align		4
        /*0038*/ 	.byte	0x04, 0x1c
        /*003a*/ 	.short	(.L_13 - .L_12)


	//   ....[0]....
.L_12:
        /*003c*/ 	.word	0x00000070


	//   ....[1]....
        /*0040*/ 	.word	0x000000c0


	//----- nvinfo : EIATTR_CBANK_PARAM_SIZE
	.align		4
.L_13:
        /*0044*/ 	.byte	0x03, 0x19
        /*0046*/ 	.short	0x000c


	//----- nvinfo : EIATTR_PARAM_CBANK
	.align		4
        /*0048*/ 	.byte	0x04, 0x0a
        /*004a*/ 	.short	(.L_15 - .L_14)
	.align		4
.L_14:
        /*004c*/ 	.word	index@(.nv.constant0._Z9matrixAddPii)
        /*0050*/ 	.short	0x0380
        /*0052*/ 	.short	0x000c


	//----- nvinfo : EIATTR_SW_WAR
	.align		4
.L_15:
        /*0054*/ 	.byte	0x04, 0x36
        /*0056*/ 	.short	(.L_17 - .L_16)
.L_16:
        /*0058*/ 	.word	0x00000008
.L_17:


//--------------------- .nv.callgraph             --------------------------
	.section	.nv.callgraph,"",@"SHT_CUDA_CALLGRAPH"
	.align	4
	.sectionentsize	8
	.align		4
        /*0000*/ 	.word	0x00000000
	.align		4
        /*0004*/ 	.word	0xffffffff
	.align		4
        /*0008*/ 	.word	0x00000000
	.align		4
        /*000c*/ 	.word	0xfffffffe
	.align		4
        /*0010*/ 	.word	0x00000000
	.align		4
        /*0014*/ 	.word	0xfffffffd
	.align		4
        /*0018*/ 	.word	0x00000000
	.align		4
        /*001c*/ 	.word	0xfffffffc


//--------------------- .text._Z9matrixAddPii     --------------------------
	.section	.text._Z9matrixAddPii,"ax",@progbits
	.align	128
        .global         _Z9matrixAddPii
        .type           _Z9matrixAddPii,@function
        .size           _Z9matrixAddPii,(.L_x_1 - _Z9matrixAddPii)
        .other          _Z9matrixAddPii,@"STO_CUDA_ENTRY STV_DEFAULT"
_Z9matrixAddPii:
.text._Z9matrixAddPii:
[----:B------:R-:W-:Y:S01]  /*0000*/  LDC R1, c[0x0][0x37c] ;  /* 0x0000df00ff017b82 */ /* 0x000fe20000000800 */
[----:B------:R-:W0:Y:S07]  /*0010*/  S2R R0, SR_TID.X ;  /* 0x0000000000007919 */ /* 0x000e2e0000002100 */
[----:B------:R-:W0:Y:S01]  /*0020*/  S2UR UR4, SR_CTAID.X ;  /* 0x00000000000479c3 */ /* 0x000e220000002500 */
[----:B------:R-:W1:Y:S07]  /*0030*/  LDCU UR5, c[0x0][0x388] ;  /* 0x00007100ff0577ac */ /* 0x000e6e0008000800 */
[----:B------:R-:W0:Y:S02]  /*0040*/  LDC R5, c[0x0][0x360] ;  /* 0x0000d800ff057b82 */ /* 0x000e240000000800 */
[----:B0-----:R-:W-:-:S05]  /*0050*/  IMAD R5, R5, UR4, R0 ;  /* 0x0000000405057c24 */ /* 0x001fca000f8e0200 */
[----:B-1----:R-:W-:-:S13]  /*0060*/  ISETP.GE.AND P0, PT, R5, UR5, PT ;  /* 0x0000000505007c0c */ /* 0x002fda000bf06270 */
[----:B------:R-:W-:Y:S05]  /*0070*/  @P0 EXIT ;  /* 0x000000000000094d */ /* 0x000fea0003800000 */
[----:B------:R-:W0:Y:S01]  /*0080*/  LDC.64 R2, c[0x0][0x380] ;  /* 0x0000e000ff027b82 */ /* 0x000e220000000a00 */
[----:B------:R-:W1:Y:S01]  /*0090*/  LDCU.64 UR4, c[0x0][0x358] ;  /* 0x00006b00ff0477ac */ /* 0x000e620008000a00 */
[----:B0-----:R-:W-:-:S05]  /*00a0*/  IMAD.WIDE R2, R5, 0x4, R2 ;  /* 0x0000000405027825 */ /* 0x001fca00078e0202 */
[----:B-1----:R-:W-:Y:S01]  /*00b0*/  STG.E desc[UR4][R2.64], R5 ;  /* 0x0000000502007986 */ /* 0x002fe2000c101904 */
[----:B------:R-:W-:Y:S05]  /*00c0*/  EXIT ;  /* 0x000000000000794d */ /* 0x000fea0003800000 */
.L_x_0:
[----:B------:R-:W-:-:S00]  /*00d0*/  BRA `(.L_x_0) ;  /* 0xfffffffc00fc7947 */ /* 0x000fc0000383ffff */
[----:B------:R-:W-:-:S00]  /*00e0*/  NOP ;  /* 0x0000000000007918 */ /* 0x000fc00000000000 */
        /* <DEDUP_REMOVED lines=9> */
.L_x_1:


//--------------------- .nv.shared.reserved.0     --------------------------
	.section	.nv.shared.reserved.0,"aw",@nobits
	.weak		__nv_reservedSMEM_offset_0_alias
	.size		__nv_reservedSMEM_offset_0_alias, 0, 64
	.other		__nv_reservedSMEM_offset_0_alias,@"STO_CUDA_RESERVED_SHARED STV_DEFAULT"
__nv_reservedSMEM_offset_0_alias:
	.zero		0
	.zero		64


//--------------------- .nv.constant0._Z9matrixAddPii --------------------------
	.section	.nv.constant0._Z9matrixAddPii,"a",@progbits
	.sectionflags	@""
	.align	4
.nv.constant0._Z9matrixAddPii:
	.zero		908


//--------------------- SYMBOLS --------------------------

	.type		.nv.reservedSmem.offset0,@object
	.size		.nv.reservedSmem.offset0,0x4
